//
// Generated by NVIDIA NVVM Compiler
//
// Compiler Build ID: CL-36424714
// Cuda compilation tools, release 13.0, V13.0.88
// Based on NVVM 20.0.0
//

.version 9.0
.target sm_100
.address_size 64

	// .globl	_Z4sortPx

.visible .entry _Z4sortPx(
	.param .u64 .ptr .align 1 _Z4sortPx_param_0
)
{
	.reg .pred 	%p<37>;
	.reg .b32 	%r<15>;
	.reg .b64 	%rd<70>;

	ld.param.u64 	%rd47, [_Z4sortPx_param_0];
	cvta.to.global.u64 	%rd1, %rd47;
	mov.b32 	%r13, 0;
	mov.u32 	%r1, %tid.x;
$L__BB0_1:
	mov.b32 	%r7, 2;
	shl.b32 	%r8, %r7, %r13;
	cvt.u64.u32 	%rd65, %r8;
$L__BB0_2:
	shr.u64 	%rd4, %rd65, 1;
	add.s64 	%rd5, %rd65, 2147483647;
	mov.u32 	%r14, %r1;
$L__BB0_3:
	cvt.u64.u32 	%rd6, %r14;
	and.b64  	%rd7, %rd65, %rd6;
	setp.ne.s64 	%p1, %rd7, 0;
	and.b64  	%rd8, %rd5, %rd6;
	setp.ge.u64 	%p2, %rd8, %rd4;
	or.pred  	%p3, %p1, %p2;
	@%p3 bra 	$L__BB0_7;
	cvt.u32.u64 	%r9, %rd6;
	setp.gt.u32 	%p4, %r9, 99999;
	add.s64 	%rd49, %rd4, %rd6;
	setp.gt.u64 	%p5, %rd49, 99999;
	or.pred  	%p6, %p4, %p5;
	@%p6 bra 	$L__BB0_11;
	shl.b64 	%rd51, %rd6, 3;
	add.s64 	%rd9, %rd1, %rd51;
	ld.global.u64 	%rd10, [%rd9];
	shl.b64 	%rd52, %rd4, 3;
	add.s64 	%rd11, %rd9, %rd52;
	ld.global.u64 	%rd12, [%rd11];
	setp.le.s64 	%p7, %rd10, %rd12;
	@%p7 bra 	$L__BB0_11;
	st.global.u64 	[%rd11], %rd10;
	st.global.u64 	[%rd9], %rd12;
	bra.uni 	$L__BB0_11;
$L__BB0_7:
	setp.lt.u64 	%p8, %rd8, %rd4;
	setp.eq.s64 	%p9, %rd7, 0;
	or.pred  	%p10, %p9, %p8;
	@%p10 bra 	$L__BB0_11;
	cvt.u32.u64 	%r10, %rd6;
	setp.gt.u32 	%p11, %r10, 99999;
	sub.s64 	%rd55, %rd6, %rd4;
	setp.gt.u64 	%p12, %rd55, 99999;
	or.pred  	%p13, %p11, %p12;
	@%p13 bra 	$L__BB0_11;
	shl.b64 	%rd56, %rd6, 3;
	add.s64 	%rd14, %rd1, %rd56;
	ld.global.u64 	%rd15, [%rd14];
	shl.b64 	%rd57, %rd55, 3;
	add.s64 	%rd16, %rd1, %rd57;
	ld.global.u64 	%rd17, [%rd16];
	setp.le.s64 	%p14, %rd15, %rd17;
	@%p14 bra 	$L__BB0_11;
	st.global.u64 	[%rd16], %rd15;
	st.global.u64 	[%rd14], %rd17;
$L__BB0_11:
	cvt.u32.u64 	%r11, %rd6;
	add.s32 	%r14, %r11, 1024;
	setp.lt.u32 	%p15, %r11, 130048;
	@%p15 bra 	$L__BB0_3;
	bar.sync 	0;
	setp.gt.u64 	%p16, %rd65, 3;
	mov.u64 	%rd65, %rd4;
	@%p16 bra 	$L__BB0_2;
	add.s32 	%r5, %r13, 1;
	setp.lt.u32 	%p17, %r13, 16;
	mov.u32 	%r13, %r5;
	@%p17 bra 	$L__BB0_1;
	shl.b32 	%r12, %r1, 1;
	cvt.u64.u32 	%rd18, %r12;
	mul.wide.u32 	%rd59, %r1, 16;
	add.s64 	%rd60, %rd59, %rd1;
	add.s64 	%rd19, %rd60, 32768;
	mov.b64 	%rd66, 0;
$L__BB0_15:
	mov.b64 	%rd68, 0;
	mov.u64 	%rd67, %rd19;
$L__BB0_16:
	add.s64 	%rd23, %rd18, %rd68;
	setp.gt.u64 	%p18, %rd23, 99998;
	@%p18 bra 	$L__BB0_19;
	ld.global.u64 	%rd24, [%rd67+-32768];
	ld.global.u64 	%rd25, [%rd67+-32760];
	setp.le.s64 	%p19, %rd24, %rd25;
	@%p19 bra 	$L__BB0_19;
	st.global.u64 	[%rd67+-32768], %rd25;
	st.global.u64 	[%rd67+-32760], %rd24;
$L__BB0_19:
	setp.eq.s64 	%p20, %rd68, 98304;
	@%p20 bra 	$L__BB0_30;
	setp.gt.u64 	%p21, %rd23, 97950;
	@%p21 bra 	$L__BB0_23;
	ld.global.u64 	%rd26, [%rd67+-16384];
	ld.global.u64 	%rd27, [%rd67+-16376];
	setp.le.s64 	%p22, %rd26, %rd27;
	@%p22 bra 	$L__BB0_23;
	st.global.u64 	[%rd67+-16384], %rd27;
	st.global.u64 	[%rd67+-16376], %rd26;
$L__BB0_23:
	setp.gt.u64 	%p23, %rd23, 95902;
	@%p23 bra 	$L__BB0_26;
	ld.global.u64 	%rd28, [%rd67];
	ld.global.u64 	%rd29, [%rd67+8];
	setp.le.s64 	%p24, %rd28, %rd29;
	@%p24 bra 	$L__BB0_26;
	st.global.u64 	[%rd67], %rd29;
	st.global.u64 	[%rd67+8], %rd28;
$L__BB0_26:
	setp.gt.u64 	%p25, %rd23, 93854;
	@%p25 bra 	$L__BB0_29;
	ld.global.u64 	%rd30, [%rd67+16384];
	ld.global.u64 	%rd31, [%rd67+16392];
	setp.le.s64 	%p26, %rd30, %rd31;
	@%p26 bra 	$L__BB0_29;
	st.global.u64 	[%rd67+16384], %rd31;
	st.global.u64 	[%rd67+16392], %rd30;
$L__BB0_29:
	add.s64 	%rd68, %rd68, 8192;
	add.s64 	%rd67, %rd67, 65536;
	bra.uni 	$L__BB0_16;
$L__BB0_30:
	bar.sync 	0;
	mov.b64 	%rd69, 0;
$L__BB0_31:
	shl.b64 	%rd63, %rd69, 11;
	or.b64  	%rd35, %rd63, %rd18;
	setp.gt.u64 	%p27, %rd35, 99997;
	shl.b64 	%rd64, %rd35, 3;
	add.s64 	%rd36, %rd1, %rd64;
	@%p27 bra 	$L__BB0_34;
	ld.global.u64 	%rd37, [%rd36+8];
	ld.global.u64 	%rd38, [%rd36+16];
	setp.le.s64 	%p28, %rd37, %rd38;
	@%p28 bra 	$L__BB0_34;
	st.global.u64 	[%rd36+8], %rd38;
	st.global.u64 	[%rd36+16], %rd37;
$L__BB0_34:
	setp.eq.s64 	%p29, %rd69, 48;
	@%p29 bra 	$L__BB0_45;
	setp.gt.u64 	%p30, %rd35, 97949;
	@%p30 bra 	$L__BB0_38;
	ld.global.u64 	%rd39, [%rd36+16392];
	ld.global.u64 	%rd40, [%rd36+16400];
	setp.le.s64 	%p31, %rd39, %rd40;
	@%p31 bra 	$L__BB0_38;
	st.global.u64 	[%rd36+16392], %rd40;
	st.global.u64 	[%rd36+16400], %rd39;
$L__BB0_38:
	setp.gt.u64 	%p32, %rd35, 95901;
	@%p32 bra 	$L__BB0_41;
	ld.global.u64 	%rd41, [%rd36+32776];
	ld.global.u64 	%rd42, [%rd36+32784];
	setp.le.s64 	%p33, %rd41, %rd42;
	@%p33 bra 	$L__BB0_41;
	st.global.u64 	[%rd36+32776], %rd42;
	st.global.u64 	[%rd36+32784], %rd41;
$L__BB0_41:
	setp.gt.u64 	%p34, %rd35, 93853;
	@%p34 bra 	$L__BB0_44;
	ld.global.u64 	%rd43, [%rd36+49160];
	ld.global.u64 	%rd44, [%rd36+49168];
	setp.le.s64 	%p35, %rd43, %rd44;
	@%p35 bra 	$L__BB0_44;
	st.global.u64 	[%rd36+49160], %rd44;
	st.global.u64 	[%rd36+49168], %rd43;
$L__BB0_44:
	add.s64 	%rd69, %rd69, 4;
	bra.uni 	$L__BB0_31;
$L__BB0_45:
	bar.sync 	0;
	add.s64 	%rd66, %rd66, 1;
	setp.ne.s64 	%p36, %rd66, 50001;
	@%p36 bra 	$L__BB0_15;
	ret;

}


// ===== COMPILED SASS (sm_100) =====

	.target	sm_100

	.elftype	@"ET_EXEC"


//--------------------- .note.nv.tkinfo           --------------------------
	.section	.note.nv.tkinfo,"",@"SHT_NOTE"
	.sectionflags	@"SHF_NOTE_NV_TKINFO"
	.tkinfo
        /*0018*/ 	.word	0x00000002
        /*0030*/ 	.string	""
        /*0030*/ 	.string	"ptxas"
        /*0030*/ 	.string	"Cuda compilation tools, release 13.0, V13.0.88"
        /*0030*/ 	.string	"Build cuda_13.0.r13.0/compiler.36424714_0"
        /*0030*/ 	.string	"-arch sm_100 -m 64 "



//--------------------- .note.nv.cuinfo           --------------------------
	.section	.note.nv.cuinfo,"",@"SHT_NOTE"
	.sectionflags	@"SHF_NOTE_NV_CUINFO"
        /*0018*/ 	.short	0x0002
        /*001a*/ 	.short	0x0064
        /*001c*/ 	.short	0x0082
	.zero		2


//--------------------- .nv.info                  --------------------------
	.section	.nv.info,"",@"SHT_CUDA_INFO"
	.align	4


	//----- nvinfo : EIATTR_REGCOUNT
	.align		4
        /*0000*/ 	.byte	0x04, 0x2f
        /*0002*/ 	.short	(.L_1 - .L_0)
	.align		4
.L_0:
        /*0004*/ 	.word	index@(_Z4sortPx)
        /*0008*/ 	.word	0x00000012


	//----- nvinfo : EIATTR_FRAME_SIZE
	.align		4
.L_1:
        /*000c*/ 	.byte	0x04, 0x11
        /*000e*/ 	.short	(.L_3 - .L_2)
	.align		4
.L_2:
        /*0010*/ 	.word	index@(_Z4sortPx)
        /*0014*/ 	.word	0x00000000


	//----- nvinfo : EIATTR_MIN_STACK_SIZE
	.align		4
.L_3:
        /*0018*/ 	.byte	0x04, 0x12
        /*001a*/ 	.short	(.L_5 - .L_4)
	.align		4
.L_4:
        /*001c*/ 	.word	index@(_Z4sortPx)
        /*0020*/ 	.word	0x00000000
.L_5:


//--------------------- .nv.compat                --------------------------
	.section	.nv.compat,"",@"SHT_CUDA_COMPAT_INFO"
	.align	4
        /*0000*/ 	.byte	0x02, 0x09, 0x00, 0x00, 0x02, 0x02, 0x01, 0x00, 0x02, 0x05, 0x05, 0x00, 0x03, 0x07, 0x01, 0x01
        /*0010*/ 	.byte	0x02, 0x03, 0x00, 0x00, 0x02, 0x06, 0x01, 0x00, 0x04, 0x0b, 0x08, 0x00, 0x09, 0x00, 0x00, 0x00
        /*0020*/ 	.byte	0x00, 0x00, 0x00, 0x00


//--------------------- .nv.info._Z4sortPx        --------------------------
	.section	.nv.info._Z4sortPx,"",@"SHT_CUDA_INFO"
	.sectionflags	@""
	.align	4


	//----- nvinfo : EIATTR_CUDA_API_VERSION
	.align		4
        /*0000*/ 	.byte	0x04, 0x37
        /*0002*/ 	.short	(.L_7 - .L_6)
.L_6:
        /*0004*/ 	.word	0x00000082


	//----- nvinfo : EIATTR_KPARAM_INFO
	.align		4
.L_7:
        /*0008*/ 	.byte	0x04, 0x17
        /*000a*/ 	.short	(.L_9 - .L_8)
.L_8:
        /*000c*/ 	.word	0x00000000
        /*0010*/ 	.short	0x0000
        /*0012*/ 	.short	0x0000
        /*0014*/ 	.byte	0x00, 0xf5, 0x21, 0x00


	//----- nvinfo : EIATTR_SPARSE_MMA_MASK
	.align		4
.L_9:
        /*0018*/ 	.byte	0x03, 0x50
        /*001a*/ 	.short	0x0000


	//----- nvinfo : EIATTR_MAXREG_COUNT
	.align		4
        /*001c*/ 	.byte	0x03, 0x1b
        /*001e*/ 	.short	0x00ff


	//----- nvinfo : EIATTR_NUM_BARRIERS
	.align		4
        /*0020*/ 	.byte	0x02, 0x4c
        /*0022*/ 	.byte	0x01
	.zero		1


	//----- nvinfo : EIATTR_MERCURY_ISA_VERSION
	.align		4
        /*0024*/ 	.byte	0x03, 0x5f
        /*0026*/ 	.short	0x0101


	//----- nvinfo : EIATTR_VRC_CTA_INIT_COUNT
	.align		4
        /*0028*/ 	.byte	0x02, 0x4a
	.zero		1
	.zero		1


	//----- nvinfo : EIATTR_EXIT_INSTR_OFFSETS
	.align		4
        /*002c*/ 	.byte	0x04, 0x1c
        /*002e*/ 	.short	(.L_11 - .L_10)


	//   ....[0]....
.L_10:
        /*0030*/ 	.word	0x00000cc0


	//----- nvinfo : EIATTR_CRS_STACK_SIZE
	.align		4
.L_11:
        /*0034*/ 	.byte	0x04, 0x1e
        /*0036*/ 	.short	(.L_13 - .L_12)
.L_12:
        /*0038*/ 	.word	0x00000000


	//----- nvinfo : EIATTR_CBANK_PARAM_SIZE
	.align		4
.L_13:
        /*003c*/ 	.byte	0x03, 0x19
        /*003e*/ 	.short	0x0008


	//----- nvinfo : EIATTR_PARAM_CBANK
	.align		4
        /*0040*/ 	.byte	0x04, 0x0a
        /*0042*/ 	.short	(.L_15 - .L_14)
	.align		4
.L_14:
        /*0044*/ 	.word	index@(.nv.constant0._Z4sortPx)
        /*0048*/ 	.short	0x0380
        /*004a*/ 	.short	0x0008


	//----- nvinfo : EIATTR_SW_WAR
	.align		4
.L_15:
        /*004c*/ 	.byte	0x04, 0x36
        /*004e*/ 	.short	(.L_17 - .L_16)
.L_16:
        /*0050*/ 	.word	0x00000008
.L_17:


//--------------------- .nv.callgraph             --------------------------
	.section	.nv.callgraph,"",@"SHT_CUDA_CALLGRAPH"
	.align	4
	.sectionentsize	8
	.align		4
        /*0000*/ 	.word	0x00000000
	.align		4
        /*0004*/ 	.word	0xffffffff
	.align		4
        /*0008*/ 	.word	0x00000000
	.align		4
        /*000c*/ 	.word	0xfffffffe
	.align		4
        /*0010*/ 	.word	0x00000000
	.align		4
        /*0014*/ 	.word	0xfffffffd
	.align		4
        /*0018*/ 	.word	0x00000000
	.align		4
        /*001c*/ 	.word	0xfffffffc


//--------------------- .text._Z4sortPx           --------------------------
	.section	.text._Z4sortPx,"ax",@progbits
	.align	128
        .global         _Z4sortPx
        .type           _Z4sortPx,@function
        .size           _Z4sortPx,(.L_x_29 - _Z4sortPx)
        .other          _Z4sortPx,@"STO_CUDA_ENTRY STV_DEFAULT"
_Z4sortPx:
.text._Z4sortPx:
[----:B------:R-:W-:Y:S01]  /*0000*/  LDC R1, c[0x0][0x37c] ;  /* 0x0000df00ff017b82 */ /* 0x000fe20000000800 */
[----:B------:R-:W0:Y:S01]  /*0010*/  S2R R2, SR_TID.X ;  /* 0x0000000000027919 */ /* 0x000e220000002100 */
[----:B------:R-:W1:Y:S01]  /*0020*/  LDCU.64 UR8, c[0x0][0x358] ;  /* 0x00006b00ff0877ac */ /* 0x000e620008000a00 */
[----:B------:R-:W-:-:S05]  /*0030*/  UMOV UR4, URZ ;  /* 0x000000ff00047c82 */ /* 0x000fca0008000000 */
.L_x_6:
[----:B------:R-:W-:Y:S01]  /*0040*/  UMOV UR5, 0x2 ;  /* 0x0000000200057882 */ /* 0x000fe20000000000 */
[----:B------:R-:W-:Y:S01]  /*0050*/  IMAD.MOV.U32 R6, RZ, RZ, RZ ;  /* 0x000000ffff067224 */ /* 0x000fe200078e00ff */
[----:B------:R-:W-:Y:S02]  /*0060*/  USHF.L.U32 UR5, UR5, UR4, URZ ;  /* 0x0000000405057299 */ /* 0x000fe400080006ff */
[----:B------:R-:W-:-:S04]  /*0070*/  UIADD3 UR4, UPT, UPT, UR4, 0x1, URZ ;  /* 0x0000000104047890 */ /* 0x000fc8000fffe0ff */
[----:B------:R-:W-:Y:S01]  /*0080*/  IMAD.U32 R5, RZ, RZ, UR5 ;  /* 0x00000005ff057e24 */ /* 0x000fe2000f8e00ff */
[----:B--23--:R-:W-:-:S11]  /*0090*/  UISETP.GE.U32.AND UP0, UPT, UR4, 0x11, UPT ;  /* 0x000000110400788c */ /* 0x00cfd6000bf06070 */
.L_x_5:
[----:B------:R-:W-:Y:S01]  /*00a0*/  BSSY.RECONVERGENT B0, `(.L_x_0) ;  /* 0x0000039000007945 */ /* 0x000fe20003800200 */
[C-C-:B------:R-:W-:Y:S01]  /*00b0*/  SHF.R.U64 R4, R5.reuse, 0x1, R6.reuse ;  /* 0x0000000105047819 */ /* 0x140fe20000001206 */
[----:B------:R-:W-:Y:S01]  /*00c0*/  VIADD R0, R5, 0x7fffffff ;  /* 0x7fffffff05007836 */ /* 0x000fe20000000000 */
[----:B------:R-:W-:Y:S01]  /*00d0*/  SHF.R.U32.HI R3, RZ, 0x1, R6 ;  /* 0x00000001ff037819 */ /* 0x000fe20000011606 */
[----:B0-----:R-:W-:Y:S01]  /*00e0*/  IMAD.MOV.U32 R7, RZ, RZ, R2 ;  /* 0x000000ffff077224 */ /* 0x001fe200078e0002 */
[----:B--23--:R-:W0:Y:S06]  /*00f0*/  LDCU.64 UR6, c[0x0][0x380] ;  /* 0x00007000ff0677ac */ /* 0x00ce2c0008000a00 */
.L_x_4:
[-C--:B--23--:R-:W-:Y:S01]  /*0100*/  LOP3.LUT R9, R0, R7.reuse, RZ, 0xc0, !PT ;  /* 0x0000000700097212 */ /* 0x08cfe200078ec0ff */
[----:B------:R-:W-:Y:S01]  /*0110*/  BSSY.RECONVERGENT B1, `(.L_x_1) ;  /* 0x000002e000017945 */ /* 0x000fe20003800200 */
[----:B------:R-:W-:Y:S02]  /*0120*/  LOP3.LUT R8, R5, R7, RZ, 0xc0, !PT ;  /* 0x0000000705087212 */ /* 0x000fe400078ec0ff */
[----:B------:R-:W-:Y:S02]  /*0130*/  ISETP.GE.U32.AND P0, PT, R9, R4, PT ;  /* 0x000000040900720c */ /* 0x000fe40003f06070 */
[----:B------:R-:W-:Y:S02]  /*0140*/  ISETP.NE.U32.AND P1, PT, R8, RZ, PT ;  /* 0x000000ff0800720c */ /* 0x000fe40003f25070 */
[----:B------:R-:W-:-:S04]  /*0150*/  ISETP.GE.U32.AND.EX P0, PT, RZ, R3, PT, P0 ;  /* 0x00000003ff00720c */ /* 0x000fc80003f06100 */
[----:B------:R-:W-:-:S13]  /*0160*/  ISETP.NE.OR.EX P0, PT, RZ, RZ, P0, P1 ;  /* 0x000000ffff00720c */ /* 0x000fda0000705710 */
[----:B------:R-:W-:Y:S05]  /*0170*/  @P0 BRA `(.L_x_2) ;  /* 0x0000000000480947 */ /* 0x000fea0003800000 */
[----:B------:R-:W-:-:S04]  /*0180*/  IADD3 R8, P1, PT, R7, R4, RZ ;  /* 0x0000000407087210 */ /* 0x000fc80007f3e0ff */
[----:B------:R-:W-:Y:S01]  /*0190*/  ISETP.GT.U32.AND P0, PT, R8, 0x1869f, PT ;  /* 0x0001869f0800780c */ /* 0x000fe20003f04070 */
[----:B------:R-:W-:-:S05]  /*01a0*/  IMAD.X R8, RZ, RZ, R3, P1 ;  /* 0x000000ffff087224 */ /* 0x000fca00008e0603 */
[----:B------:R-:W-:-:S04]  /*01b0*/  ISETP.GT.U32.AND.EX P0, PT, R8, RZ, PT, P0 ;  /* 0x000000ff0800720c */ /* 0x000fc80003f04100 */
[----:B------:R-:W-:-:S13]  /*01c0*/  ISETP.GT.U32.OR P0, PT, R7, 0x1869f, P0 ;  /* 0x0001869f0700780c */ /* 0x000fda0000704470 */
[----:B------:R-:W-:Y:S05]  /*01d0*/  @P0 BRA `(.L_x_3) ;  /* 0x0000000000840947 */ /* 0x000fea0003800000 */
[----:B0-----:R-:W-:-:S04]  /*01e0*/  LEA R8, P0, R7, UR6, 0x3 ;  /* 0x0000000607087c11 */ /* 0x001fc8000f8018ff */
[----:B------:R-:W-:Y:S02]  /*01f0*/  LEA.HI.X R9, R7, UR7, RZ, 0x3, P0 ;  /* 0x0000000707097c11 */ /* 0x000fe400080f1cff */
[----:B------:R-:W-:-:S03]  /*0200*/  LEA R12, P0, R4, R8, 0x3 ;  /* 0x00000008040c7211 */ /* 0x000fc600078018ff */
[----:B-1----:R-:W2:Y:S01]  /*0210*/  LDG.E.64 R10, desc[UR8][R8.64] ;  /* 0x00000008080a7981 */ /* 0x002ea2000c1e1b00 */
[----:B------:R-:W-:-:S05]  /*0220*/  LEA.HI.X R13, R4, R9, R3, 0x3, P0 ;  /* 0x00000009040d7211 */ /* 0x000fca00000f1c03 */
[----:B------:R-:W2:Y:S02]  /*0230*/  LDG.E.64 R14, desc[UR8][R12.64] ;  /* 0x000000080c0e7981 */ /* 0x000ea4000c1e1b00 */
[----:B--2---:R-:W-:-:S04]  /*0240*/  ISETP.GT.U32.AND P0, PT, R10, R14, PT ;  /* 0x0000000e0a00720c */ /* 0x004fc80003f04070 */
[----:B------:R-:W-:-:S13]  /*0250*/  ISETP.GT.AND.EX P0, PT, R11, R15, PT, P0 ;  /* 0x0000000f0b00720c */ /* 0x000fda0003f04300 */
[----:B------:R-:W-:Y:S05]  /*0260*/  @!P0 BRA `(.L_x_3) ;  /* 0x0000000000608947 */ /* 0x000fea0003800000 */
[----:B------:R3:W-:Y:S04]  /*0270*/  STG.E.64 desc[UR8][R12.64], R10 ;  /* 0x0000000a0c007986 */ /* 0x0007e8000c101b08 */
[----:B------:R3:W-:Y:S01]  /*0280*/  STG.E.64 desc[UR8][R8.64], R14 ;  /* 0x0000000e08007986 */ /* 0x0007e2000c101b08 */
[----:B------:R-:W-:Y:S05]  /*0290*/  BRA `(.L_x_3) ;  /* 0x0000000000547947 */ /* 0x000fea0003800000 */
.L_x_2:
[----:B------:R-:W-:Y:S02]  /*02a0*/  ISETP.GE.U32.AND P0, PT, R9, R4, PT ;  /* 0x000000040900720c */ /* 0x000fe40003f06070 */
[----:B------:R-:W-:Y:S02]  /*02b0*/  ISETP.EQ.U32.AND P1, PT, R8, RZ, PT ;  /* 0x000000ff0800720c */ /* 0x000fe40003f22070 */
[----:B------:R-:W-:-:S04]  /*02c0*/  ISETP.GE.U32.AND.EX P0, PT, RZ, R3, PT, P0 ;  /* 0x00000003ff00720c */ /* 0x000fc80003f06100 */
[----:B------:R-:W-:-:S13]  /*02d0*/  ISETP.EQ.OR.EX P0, PT, RZ, RZ, !P0, P1 ;  /* 0x000000ffff00720c */ /* 0x000fda0004702710 */
[----:B------:R-:W-:Y:S05]  /*02e0*/  @P0 BRA `(.L_x_3) ;  /* 0x0000000000400947 */ /* 0x000fea0003800000 */
[----:B------:R-:W-:-:S04]  /*02f0*/  IADD3 R9, P1, PT, R7, -R4, RZ ;  /* 0x8000000407097210 */ /* 0x000fc80007f3e0ff */
[----:B------:R-:W-:Y:S01]  /*0300*/  ISETP.GT.U32.AND P0, PT, R9, 0x1869f, PT ;  /* 0x0001869f0900780c */ /* 0x000fe20003f04070 */
[----:B------:R-:W-:-:S05]  /*0310*/  IMAD.X R10, RZ, RZ, ~R3, P1 ;  /* 0x000000ffff0a7224 */ /* 0x000fca00008e0e03 */
[----:B------:R-:W-:-:S04]  /*0320*/  ISETP.GT.U32.AND.EX P0, PT, R10, RZ, PT, P0 ;  /* 0x000000ff0a00720c */ /* 0x000fc80003f04100 */
[----:B------:R-:W-:-:S13]  /*0330*/  ISETP.GT.U32.OR P0, PT, R7, 0x1869f, P0 ;  /* 0x0001869f0700780c */ /* 0x000fda0000704470 */
[----:B------:R-:W-:Y:S05]  /*0340*/  @P0 BRA `(.L_x_3) ;  /* 0x0000000000280947 */ /* 0x000fea0003800000 */
[----:B0-----:R-:W-:Y:S02]  /*0350*/  LEA R12, P0, R9, UR6, 0x3 ;  /* 0x00000006090c7c11 */ /* 0x001fe4000f8018ff */
[----:B------:R-:W-:Y:S02]  /*0360*/  LEA R8, P1, R7, UR6, 0x3 ;  /* 0x0000000607087c11 */ /* 0x000fe4000f8218ff */
[----:B------:R-:W-:Y:S02]  /*0370*/  LEA.HI.X R13, R9, UR7, R10, 0x3, P0 ;  /* 0x00000007090d7c11 */ /* 0x000fe400080f1c0a */
[----:B------:R-:W-:-:S03]  /*0380*/  LEA.HI.X R9, R7, UR7, RZ, 0x3, P1 ;  /* 0x0000000707097c11 */ /* 0x000fc600088f1cff */
[----:B-1----:R-:W2:Y:S04]  /*0390*/  LDG.E.64 R14, desc[UR8][R12.64] ;  /* 0x000000080c0e7981 */ /* 0x002ea8000c1e1b00 */
[----:B------:R-:W2:Y:S02]  /*03a0*/  LDG.E.64 R10, desc[UR8][R8.64] ;  /* 0x00000008080a7981 */ /* 0x000ea4000c1e1b00 */
[----:B--2---:R-:W-:-:S04]  /*03b0*/  ISETP.GT.U32.AND P0, PT, R10, R14, PT ;  /* 0x0000000e0a00720c */ /* 0x004fc80003f04070 */
[----:B------:R-:W-:-:S13]  /*03c0*/  ISETP.GT.AND.EX P0, PT, R11, R15, PT, P0 ;  /* 0x0000000f0b00720c */ /* 0x000fda0003f04300 */
[----:B------:R2:W-:Y:S04]  /*03d0*/  @P0 STG.E.64 desc[UR8][R12.64], R10 ;  /* 0x0000000a0c000986 */ /* 0x0005e8000c101b08 */
[----:B------:R2:W-:Y:S02]  /*03e0*/  @P0 STG.E.64 desc[UR8][R8.64], R14 ;  /* 0x0000000e08000986 */ /* 0x0005e4000c101b08 */
.L_x_3:
[----:B01----:R-:W-:Y:S05]  /*03f0*/  BSYNC.RECONVERGENT B1 ;  /* 0x0000000000017941 */ /* 0x003fea0003800200 */
.L_x_1:
[C---:B------:R-:W-:Y:S01]  /*0400*/  ISETP.GE.U32.AND P0, PT, R7.reuse, 0x1fc00, PT ;  /* 0x0001fc000700780c */ /* 0x040fe20003f06070 */
[----:B------:R-:W-:-:S12]  /*0410*/  VIADD R7, R7, 0x400 ;  /* 0x0000040007077836 */ /* 0x000fd80000000000 */
[----:B------:R-:W-:Y:S05]  /*0420*/  @!P0 BRA `(.L_x_4) ;  /* 0xfffffffc00348947 */ /* 0x000fea000383ffff */
[----:B------:R-:W-:Y:S05]  /*0430*/  BSYNC.RECONVERGENT B0 ;  /* 0x0000000000007941 */ /* 0x000fea0003800200 */
.L_x_0:
[----:B------:R-:W-:Y:S01]  /*0440*/  BAR.SYNC.DEFER_BLOCKING 0x0 ;  /* 0x0000000000007b1d */ /* 0x000fe20000010000 */
[----:B------:R-:W-:Y:S01]  /*0450*/  ISETP.GT.U32.AND P0, PT, R5, 0x3, PT ;  /* 0x000000030500780c */ /* 0x000fe20003f04070 */
[----:B------:R-:W-:-:S03]  /*0460*/  IMAD.MOV.U32 R5, RZ, RZ, R4 ;  /* 0x000000ffff057224 */ /* 0x000fc600078e0004 */
[----:B------:R-:W-:Y:S01]  /*0470*/  ISETP.GT.U32.AND.EX P0, PT, R6, RZ, PT, P0 ;  /* 0x000000ff0600720c */ /* 0x000fe20003f04100 */
[----:B------:R-:W-:-:S12]  /*0480*/  IMAD.MOV.U32 R6, RZ, RZ, R3 ;  /* 0x000000ffff067224 */ /* 0x000fd800078e0003 */
[----:B------:R-:W-:Y:S05]  /*0490*/  @P0 BRA `(.L_x_5) ;  /* 0xfffffffc00000947 */ /* 0x000fea000383ffff */
[----:B------:R-:W-:Y:S05]  /*04a0*/  BRA.U !UP0, `(.L_x_6) ;  /* 0xfffffff908e47547 */ /* 0x000fea000b83ffff */
[----:B------:R-:W0:Y:S01]  /*04b0*/  LDC.64 R4, c[0x0][0x380] ;  /* 0x0000e000ff047b82 */ /* 0x000e220000000a00 */
[----:B------:R-:W-:Y:S01]  /*04c0*/  UMOV UR6, URZ ;  /* 0x000000ff00067c82 */ /* 0x000fe20008000000 */
[----:B------:R-:W-:Y:S01]  /*04d0*/  UMOV UR7, URZ ;  /* 0x000000ff00077c82 */ /* 0x000fe20008000000 */
[----:B0-----:R-:W-:-:S04]  /*04e0*/  IMAD.WIDE.U32 R4, R2, 0x10, R4 ;  /* 0x0000001002047825 */ /* 0x001fc800078e0004 */
[----:B------:R-:W-:Y:S01]  /*04f0*/  IMAD.SHL.U32 R2, R2, 0x2, RZ ;  /* 0x0000000202027824 */ /* 0x000fe200078e00ff */
[----:B------:R-:W-:-:S05]  /*0500*/  IADD3 R0, P0, PT, R4, 0x8000, RZ ;  /* 0x0000800004007810 */ /* 0x000fca0007f1e0ff */
[----:B------:R-:W-:-:S08]  /*0510*/  IMAD.X R3, RZ, RZ, R5, P0 ;  /* 0x000000ffff037224 */ /* 0x000fd000000e0605 */
.L_x_27:
[----:B------:R-:W-:Y:S01]  /*0520*/  UIADD3 UR6, UP0, UPT, UR6, 0x1, URZ ;  /* 0x0000000106067890 */ /* 0x000fe2000ff1e0ff */
[----:B0-----:R-:W-:Y:S01]  /*0530*/  IMAD.MOV.U32 R4, RZ, RZ, R0 ;  /* 0x000000ffff047224 */ /* 0x001fe200078e0000 */
[----:B------:R-:W-:Y:S01]  /*0540*/  UMOV UR4, URZ ;  /* 0x000000ff00047c82 */ /* 0x000fe20008000000 */
[----:B------:R-:W-:Y:S01]  /*0550*/  IMAD.MOV.U32 R5, RZ, RZ, R3 ;  /* 0x000000ffff057224 */ /* 0x000fe200078e0003 */
[----:B------:R-:W-:Y:S02]  /*0560*/  UIADD3.X UR7, UPT, UPT, URZ, UR7, URZ, UP0, !UPT ;  /* 0x00000007ff077290 */ /* 0x000fe400087fe4ff */
[----:B------:R-:W-:Y:S01]  /*0570*/  UISETP.NE.U32.AND UP0, UPT, UR6, 0xc351, UPT ;  /* 0x0000c3510600788c */ /* 0x000fe2000bf05070 */
[----:B------:R-:W-:-:S03]  /*0580*/  UMOV UR5, URZ ;  /* 0x000000ff00057c82 */ /* 0x000fc60008000000 */
[----:B------:R-:W-:-:S11]  /*0590*/  UISETP.NE.AND.EX UP0, UPT, UR7, URZ, UPT, UP0 ;  /* 0x000000ff0700728c */ /* 0x000fd6000bf05300 */
.L_x_16:
[----:B--23--:R-:W-:Y:S01]  /*05a0*/  IADD3 R10, P1, PT, R2, UR4, RZ ;  /* 0x00000004020a7c10 */ /* 0x00cfe2000ff3e0ff */
[----:B------:R-:W-:Y:S03]  /*05b0*/  BSSY.RECONVERGENT B0, `(.L_x_7) ;  /* 0x000000b000007945 */ /* 0x000fe60003800200 */
[----:B------:R-:W-:Y:S01]  /*05c0*/  ISETP.GT.U32.AND P0, PT, R10, 0x1869e, PT ;  /* 0x0001869e0a00780c */ /* 0x000fe20003f04070 */
[----:B------:R-:W-:-:S05]  /*05d0*/  IMAD.X R11, RZ, RZ, UR5, P1 ;  /* 0x00000005ff0b7e24 */ /* 0x000fca00088e06ff */
[----:B------:R-:W-:-:S13]  /*05e0*/  ISETP.GT.U32.AND.EX P0, PT, R11, RZ, PT, P0 ;  /* 0x000000ff0b00720c */ /* 0x000fda0003f04100 */
[----:B------:R-:W-:Y:S05]  /*05f0*/  @P0 BRA `(.L_x_8) ;  /* 0x0000000000180947 */ /* 0x000fea0003800000 */
[----:B------:R-:W2:Y:S04]  /*0600*/  LDG.E.64 R6, desc[UR8][R4.64+-0x8000] ;  /* 0xff80000804067981 */ /* 0x000ea8000c1e1b00 */
[----:B------:R-:W2:Y:S02]  /*0610*/  LDG.E.64 R8, desc[UR8][R4.64+-0x7ff8] ;  /* 0xff80080804087981 */ /* 0x000ea4000c1e1b00 */
[----:B--2---:R-:W-:-:S04]  /*0620*/  ISETP.GT.U32.AND P0, PT, R6, R8, PT ;  /* 0x000000080600720c */ /* 0x004fc80003f04070 */
[----:B------:R-:W-:-:S13]  /*0630*/  ISETP.GT.AND.EX P0, PT, R7, R9, PT, P0 ;  /* 0x000000090700720c */ /* 0x000fda0003f04300 */
[----:B------:R0:W-:Y:S04]  /*0640*/  @P0 STG.E.64 desc[UR8][R4.64+-0x8000], R8 ;  /* 0xff80000804000986 */ /* 0x0001e8000c101b08 */
[----:B------:R0:W-:Y:S02]  /*0650*/  @P0 STG.E.64 desc[UR8][R4.64+-0x7ff8], R6 ;  /* 0xff80080604000986 */ /* 0x0001e4000c101b08 */
.L_x_8:
[----:B------:R-:W-:Y:S05]  /*0660*/  BSYNC.RECONVERGENT B0 ;  /* 0x0000000000007941 */ /* 0x000fea0003800200 */
.L_x_7:
[----:B------:R-:W-:-:S04]  /*0670*/  UISETP.NE.U32.AND UP1, UPT, UR4, 0x18000, UPT ;  /* 0x000180000400788c */ /* 0x000fc8000bf25070 */
[----:B------:R-:W-:-:S09]  /*0680*/  UISETP.NE.AND.EX UP1, UPT, UR5, URZ, UPT, UP1 ;  /* 0x000000ff0500728c */ /* 0x000fd2000bf25310 */
[----:B------:R-:W-:Y:S05]  /*0690*/  BRA.U !UP1, `(.L_x_9) ;  /* 0x0000000109987547 */ /* 0x000fea000b800000 */
[C---:B------:R-:W-:Y:S01]  /*06a0*/  ISETP.GT.U32.AND P1, PT, R10.reuse, 0x17e9e, PT ;  /* 0x00017e9e0a00780c */ /* 0x040fe20003f24070 */
[----:B------:R-:W-:Y:S01]  /*06b0*/  BSSY.RECONVERGENT B0, `(.L_x_10) ;  /* 0x000000d000007945 */ /* 0x000fe20003800200 */
[C---:B------:R-:W-:Y:S02]  /*06c0*/  ISETP.GT.U32.AND P0, PT, R10.reuse, 0x1769e, PT ;  /* 0x0001769e0a00780c */ /* 0x040fe40003f04070 */
[C---:B------:R-:W-:Y:S02]  /*06d0*/  ISETP.GT.U32.AND.EX P1, PT, R11.reuse, RZ, PT, P1 ;  /* 0x000000ff0b00720c */ /* 0x040fe40003f24110 */
[----:B------:R-:W-:Y:S02]  /*06e0*/  ISETP.GT.U32.AND P2, PT, R10, 0x16e9e, PT ;  /* 0x00016e9e0a00780c */ /* 0x000fe40003f44070 */
[C---:B------:R-:W-:Y:S02]  /*06f0*/  ISETP.GT.U32.AND.EX P0, PT, R11.reuse, RZ, PT, P0 ;  /* 0x000000ff0b00720c */ /* 0x040fe40003f04100 */
[----:B------:R-:W-:-:S07]  /*0700*/  ISETP.GT.U32.AND.EX P2, PT, R11, RZ, PT, P2 ;  /* 0x000000ff0b00720c */ /* 0x000fce0003f44120 */
[----:B------:R-:W-:Y:S06]  /*0710*/  @P1 BRA `(.L_x_11) ;  /* 0x0000000000181947 */ /* 0x000fec0003800000 */
[----:B0-----:R-:W2:Y:S04]  /*0720*/  LDG.E.64 R6, desc[UR8][R4.64+-0x4000] ;  /* 0xffc0000804067981 */ /* 0x001ea8000c1e1b00 */
[----:B------:R-:W2:Y:S02]  /*0730*/  LDG.E.64 R8, desc[UR8][R4.64+-0x3ff8] ;  /* 0xffc0080804087981 */ /* 0x000ea4000c1e1b00 */
[----:B--2---:R-:W-:-:S04]  /*0740*/  ISETP.GT.U32.AND P1, PT, R6, R8, PT ;  /* 0x000000080600720c */ /* 0x004fc80003f24070 */
[----:B------:R-:W-:-:S13]  /*0750*/  ISETP.GT.AND.EX P1, PT, R7, R9, PT, P1 ;  /* 0x000000090700720c */ /* 0x000fda0003f24310 */
[----:B------:R1:W-:Y:S04]  /*0760*/  @P1 STG.E.64 desc[UR8][R4.64+-0x4000], R8 ;  /* 0xffc0000804001986 */ /* 0x0003e8000c101b08 */
[----:B------:R1:W-:Y:S02]  /*0770*/  @P1 STG.E.64 desc[UR8][R4.64+-0x3ff8], R6 ;  /* 0xffc0080604001986 */ /* 0x0003e4000c101b08 */
.L_x_11:
[----:B------:R-:W-:Y:S05]  /*0780*/  BSYNC.RECONVERGENT B0 ;  /* 0x0000000000007941 */ /* 0x000fea0003800200 */
.L_x_10:
[----:B------:R-:W-:Y:S04]  /*0790*/  BSSY.RECONVERGENT B0, `(.L_x_12) ;  /* 0x0000008000007945 */ /* 0x000fe80003800200 */
[----:B------:R-:W-:Y:S05]  /*07a0*/  @P0 BRA `(.L_x_13) ;  /* 0x0000000000180947 */ /* 0x000fea0003800000 */
[----:B01----:R-:W2:Y:S04]  /*07b0*/  LDG.E.64 R6, desc[UR8][R4.64] ;  /* 0x0000000804067981 */ /* 0x003ea8000c1e1b00 */
[----:B------:R-:W2:Y:S02]  /*07c0*/  LDG.E.64 R8, desc[UR8][R4.64+0x8] ;  /* 0x0000080804087981 */ /* 0x000ea4000c1e1b00 */
[----:B--2---:R-:W-:-:S04]  /*07d0*/  ISETP.GT.U32.AND P0, PT, R6, R8, PT ;  /* 0x000000080600720c */ /* 0x004fc80003f04070 */
[----:B------:R-:W-:-:S13]  /*07e0*/  ISETP.GT.AND.EX P0, PT, R7, R9, PT, P0 ;  /* 0x000000090700720c */ /* 0x000fda0003f04300 */
[----:B------:R2:W-:Y:S04]  /*07f0*/  @P0 STG.E.64 desc[UR8][R4.64], R8 ;  /* 0x0000000804000986 */ /* 0x0005e8000c101b08 */
[----:B------:R2:W-:Y:S02]  /*0800*/  @P0 STG.E.64 desc[UR8][R4.64+0x8], R6 ;  /* 0x0000080604000986 */ /* 0x0005e4000c101b08 */
.L_x_13:
[----:B------:R-:W-:Y:S05]  /*0810*/  BSYNC.RECONVERGENT B0 ;  /* 0x0000000000007941 */ /* 0x000fea0003800200 */
.L_x_12:
[----:B------:R-:W-:Y:S04]  /*0820*/  BSSY.RECONVERGENT B0, `(.L_x_14) ;  /* 0x0000008000007945 */ /* 0x000fe80003800200 */
[----:B------:R-:W-:Y:S05]  /*0830*/  @P2 BRA `(.L_x_15) ;  /* 0x0000000000182947 */ /* 0x000fea0003800000 */
[----:B012---:R-:W2:Y:S04]  /*0840*/  LDG.E.64 R6, desc[UR8][R4.64+0x4000] ;  /* 0x0040000804067981 */ /* 0x007ea8000c1e1b00 */
[----:B------:R-:W2:Y:S02]  /*0850*/  LDG.E.64 R8, desc[UR8][R4.64+0x4008] ;  /* 0x0040080804087981 */ /* 0x000ea4000c1e1b00 */
[----:B--2---:R-:W-:-:S04]  /*0860*/  ISETP.GT.U32.AND P0, PT, R6, R8, PT ;  /* 0x000000080600720c */ /* 0x004fc80003f04070 */
[----:B------:R-:W-:-:S13]  /*0870*/  ISETP.GT.AND.EX P0, PT, R7, R9, PT, P0 ;  /* 0x000000090700720c */ /* 0x000fda0003f04300 */
[----:B------:R3:W-:Y:S04]  /*0880*/  @P0 STG.E.64 desc[UR8][R4.64+0x4000], R8 ;  /* 0x0040000804000986 */ /* 0x0007e8000c101b08 */
[----:B------:R3:W-:Y:S02]  /*0890*/  @P0 STG.E.64 desc[UR8][R4.64+0x4008], R6 ;  /* 0x0040080604000986 */ /* 0x0007e4000c101b08 */
.L_x_15:
[----:B------:R-:W-:Y:S05]  /*08a0*/  BSYNC.RECONVERGENT B0 ;  /* 0x0000000000007941 */ /* 0x000fea0003800200 */
.L_x_14:
[----:B0123--:R-:W-:Y:S01]  /*08b0*/  IADD3 R4, P0, PT, R4, 0x10000, RZ ;  /* 0x0001000004047810 */ /* 0x00ffe20007f1e0ff */
[----:B------:R-:W-:-:S04]  /*08c0*/  UIADD3 UR4, UP1, UPT, UR4, 0x2000, URZ ;  /* 0x0000200004047890 */ /* 0x000fc8000ff3e0ff */
[----:B------:R-:W-:Y:S01]  /*08d0*/  IMAD.X R5, RZ, RZ, R5, P0 ;  /* 0x000000ffff057224 */ /* 0x000fe200000e0605 */
[----:B------:R-:W-:Y:S01]  /*08e0*/  UIADD3.X UR5, UPT, UPT, URZ, UR5, URZ, UP1, !UPT ;  /* 0x00000005ff057290 */ /* 0x000fe20008ffe4ff */
[----:B------:R-:W-:Y:S11]  /*08f0*/  BRA `(.L_x_16) ;  /* 0xfffffffc00287947 */ /* 0x000ff6000383ffff */
.L_x_9:
[----:B------:R-:W-:Y:S01]  /*0900*/  BAR.SYNC.DEFER_BLOCKING 0x0 ;  /* 0x0000000000007b1d */ /* 0x000fe20000010000 */
[----:B------:R-:W-:-:S05]  /*0910*/  CS2R R10, SRZ ;  /* 0x00000000000a7805 */ /* 0x000fca000001ff00 */
[----:B------:R-:W1:Y:S02]  /*0920*/  LDCU.64 UR4, c[0x0][0x380] ;  /* 0x00007000ff0477ac */ /* 0x000e640008000a00 */
.L_x_26:
[C---:B0123--:R-:W-:Y:S01]  /*0930*/  IMAD.SHL.U32 R5, R10.reuse, 0x800, RZ ;  /* 0x000008000a057824 */ /* 0x04ffe200078e00ff */
[C---:B------:R-:W-:Y:S01]  /*0940*/  SHF.L.U64.HI R12, R10.reuse, 0xb, R11 ;  /* 0x0000000b0a0c7819 */ /* 0x040fe2000001020b */
[----:B------:R-:W-:Y:S01]  /*0950*/  BSSY.RECONVERGENT B0, `(.L_x_17) ;  /* 0x000000f000007945 */ /* 0x000fe20003800200 */
[----:B------:R-:W-:Y:S02]  /*0960*/  ISETP.NE.U32.AND P1, PT, R10, 0x30, PT ;  /* 0x000000300a00780c */ /* 0x000fe40003f25070 */
[----:B------:R-:W-:Y:S02]  /*0970*/  LOP3.LUT R13, R5, R2, RZ, 0xfc, !PT ;  /* 0x00000002050d7212 */ /* 0x000fe400078efcff */
[----:B------:R-:W-:Y:S02]  /*0980*/  ISETP.NE.AND.EX P1, PT, R11, RZ, PT, P1 ;  /* 0x000000ff0b00720c */ /* 0x000fe40003f25310 */
[C---:B------:R-:W-:Y:S02]  /*0990*/  ISETP.GT.U32.AND P0, PT, R13.reuse, 0x1869d, PT ;  /* 0x0001869d0d00780c */ /* 0x040fe40003f04070 */
[----:B-1----:R-:W-:-:S02]  /*09a0*/  LEA R4, P2, R13, UR4, 0x3 ;  /* 0x000000040d047c11 */ /* 0x002fc4000f8418ff */
[----:B------:R-:W-:Y:S02]  /*09b0*/  ISETP.GT.U32.AND.EX P0, PT, R12, RZ, PT, P0 ;  /* 0x000000ff0c00720c */ /* 0x000fe40003f04100 */
[----:B------:R-:W-:-:S11]  /*09c0*/  LEA.HI.X R5, R13, UR5, R12, 0x3, P2 ;  /* 0x000000050d057c11 */ /* 0x000fd600090f1c0c */
[----:B------:R-:W-:Y:S05]  /*09d0*/  @P0 BRA `(.L_x_18) ;  /* 0x0000000000180947 */ /* 0x000fea0003800000 */
[----:B------:R-:W2:Y:S04]  /*09e0*/  LDG.E.64 R6, desc[UR8][R4.64+0x8] ;  /* 0x0000080804067981 */ /* 0x000ea8000c1e1b00 */
[----:B------:R-:W2:Y:S02]  /*09f0*/  LDG.E.64 R8, desc[UR8][R4.64+0x10] ;  /* 0x0000100804087981 */ /* 0x000ea4000c1e1b00 */
[----:B--2---:R-:W-:-:S04]  /*0a00*/  ISETP.GT.U32.AND P0, PT, R6, R8, PT ;  /* 0x000000080600720c */ /* 0x004fc80003f04070 */
[----:B------:R-:W-:-:S13]  /*0a10*/  ISETP.GT.AND.EX P0, PT, R7, R9, PT, P0 ;  /* 0x000000090700720c */ /* 0x000fda0003f04300 */
[----:B------:R0:W-:Y:S04]  /*0a20*/  @P0 STG.E.64 desc[UR8][R4.64+0x8], R8 ;  /* 0x0000080804000986 */ /* 0x0001e8000c101b08 */
[----:B------:R0:W-:Y:S02]  /*0a30*/  @P0 STG.E.64 desc[UR8][R4.64+0x10], R6 ;  /* 0x0000100604000986 */ /* 0x0001e4000c101b08 */
.L_x_18:
[----:B------:R-:W-:Y:S05]  /*0a40*/  BSYNC.RECONVERGENT B0 ;  /* 0x0000000000007941 */ /* 0x000fea0003800200 */
.L_x_17:
[----:B------:R-:W-:Y:S05]  /*0a50*/  @!P1 BRA `(.L_x_19) ;  /* 0x0000000000909947 */ /* 0x000fea0003800000 */
        /* <DEDUP_REMOVED lines=14> */
.L_x_21:
[----:B------:R-:W-:Y:S05]  /*0b40*/  BSYNC.RECONVERGENT B0 ;  /* 0x0000000000007941 */ /* 0x000fea0003800200 */
.L_x_20:
        /* <DEDUP_REMOVED lines=8> */
.L_x_23:
[----:B------:R-:W-:Y:S05]  /*0bd0*/  BSYNC.RECONVERGENT B0 ;  /* 0x0000000000007941 */ /* 0x000fea0003800200 */
.L_x_22:
        /* <DEDUP_REMOVED lines=8> */
.L_x_25:
[----:B------:R-:W-:Y:S05]  /*0c60*/  BSYNC.RECONVERGENT B0 ;  /* 0x0000000000007941 */ /* 0x000fea0003800200 */
.L_x_24:
[----:B------:R-:W-:-:S05]  /*0c70*/  IADD3 R10, P0, PT, R10, 0x4, RZ ;  /* 0x000000040a0a7810 */ /* 0x000fca0007f1e0ff */
[----:B------:R-:W-:Y:S01]  /*0c80*/  IMAD.X R11, RZ, RZ, R11, P0 ;  /* 0x000000ffff0b7224 */ /* 0x000fe200000e060b */
[----:B------:R-:W-:Y:S07]  /*0c90*/  BRA `(.L_x_26) ;  /* 0xfffffffc00247947 */ /* 0x000fee000383ffff */
.L_x_19:
[----:B------:R-:W-:Y:S06]  /*0ca0*/  BAR.SYNC.DEFER_BLOCKING 0x0 ;  /* 0x0000000000007b1d */ /* 0x000fec0000010000 */
[----:B------:R-:W-:Y:S05]  /*0cb0*/  BRA.U UP0, `(.L_x_27) ;  /* 0xfffffff900187547 */ /* 0x000fea000b83ffff */
[----:B------:R-:W-:Y:S05]  /*0cc0*/  EXIT ;  /* 0x000000000000794d */ /* 0x000fea0003800000 */
.L_x_28:
[----:B------:R-:W-:-:S00]  /*0cd0*/  BRA `(.L_x_28) ;  /* 0xfffffffc00fc7947 */ /* 0x000fc0000383ffff */
[----:B------:R-:W-:-:S00]  /*0ce0*/  NOP ;  /* 0x0000000000007918 */ /* 0x000fc00000000000 */
        /* <DEDUP_REMOVED lines=9> */
.L_x_29:


//--------------------- .nv.shared.reserved.0     --------------------------
	.section	.nv.shared.reserved.0,"aw",@nobits
	.weak		__nv_reservedSMEM_offset_0_alias
	.size		__nv_reservedSMEM_offset_0_alias, 0, 64
	.other		__nv_reservedSMEM_offset_0_alias,@"STO_CUDA_RESERVED_SHARED STV_DEFAULT"
__nv_reservedSMEM_offset_0_alias:
	.zero		0
	.zero		64


//--------------------- .nv.constant0._Z4sortPx   --------------------------
	.section	.nv.constant0._Z4sortPx,"a",@progbits
	.sectionflags	@""
	.align	4
.nv.constant0._Z4sortPx:
	.zero		904


//--------------------- SYMBOLS --------------------------

	.type		.nv.reservedSmem.offset0,@object
	.size		.nv.reservedSmem.offset0,0x4
